//
// Generated by NVIDIA NVVM Compiler
//
// Compiler Build ID: CL-36424714
// Cuda compilation tools, release 13.0, V13.0.88
// Based on NVVM 20.0.0
//

.version 9.0
.target sm_100
.address_size 64

	// .globl	vdivupdate

.visible .entry vdivupdate(
	.param .u32 vdivupdate_param_0,
	.param .f64 vdivupdate_param_1,
	.param .u64 .ptr .align 1 vdivupdate_param_2,
	.param .u64 .ptr .align 1 vdivupdate_param_3,
	.param .u64 .ptr .align 1 vdivupdate_param_4
)
{
	.reg .pred 	%p<2>;
	.reg .b32 	%r<6>;
	.reg .b64 	%rd<11>;
	.reg .b64 	%fd<8>;

	ld.param.u32 	%r2, [vdivupdate_param_0];
	ld.param.f64 	%fd1, [vdivupdate_param_1];
	ld.param.u64 	%rd1, [vdivupdate_param_2];
	ld.param.u64 	%rd2, [vdivupdate_param_3];
	ld.param.u64 	%rd3, [vdivupdate_param_4];
	mov.u32 	%r3, %tid.x;
	mov.u32 	%r4, %ctaid.x;
	mov.u32 	%r5, %ntid.x;
	mad.lo.s32 	%r1, %r4, %r5, %r3;
	setp.ge.s32 	%p1, %r1, %r2;
	@%p1 bra 	$L__BB0_2;
	cvta.to.global.u64 	%rd4, %rd1;
	cvta.to.global.u64 	%rd5, %rd2;
	cvta.to.global.u64 	%rd6, %rd3;
	mul.wide.s32 	%rd7, %r1, 8;
	add.s64 	%rd8, %rd4, %rd7;
	ld.global.f64 	%fd2, [%rd8];
	mul.f64 	%fd3, %fd1, %fd2;
	add.s64 	%rd9, %rd5, %rd7;
	ld.global.f64 	%fd4, [%rd9];
	div.rn.f64 	%fd5, %fd3, %fd4;
	add.s64 	%rd10, %rd6, %rd7;
	ld.global.f64 	%fd6, [%rd10];
	add.f64 	%fd7, %fd6, %fd5;
	st.global.f64 	[%rd10], %fd7;
$L__BB0_2:
	ret;

}


// ===== COMPILED SASS (sm_100) =====

	.target	sm_100

	.elftype	@"ET_EXEC"


//--------------------- .note.nv.tkinfo           --------------------------
	.section	.note.nv.tkinfo,"",@"SHT_NOTE"
	.sectionflags	@"SHF_NOTE_NV_TKINFO"
	.tkinfo
        /*0018*/ 	.word	0x00000002
        /*0030*/ 	.string	""
        /*0030*/ 	.string	"ptxas"
        /*0030*/ 	.string	"Cuda compilation tools, release 13.0, V13.0.88"
        /*0030*/ 	.string	"Build cuda_13.0.r13.0/compiler.36424714_0"
        /*0030*/ 	.string	"-arch sm_100 -m 64 "



//--------------------- .note.nv.cuinfo           --------------------------
	.section	.note.nv.cuinfo,"",@"SHT_NOTE"
	.sectionflags	@"SHF_NOTE_NV_CUINFO"
        /*0018*/ 	.short	0x0002
        /*001a*/ 	.short	0x0064
        /*001c*/ 	.short	0x0082
	.zero		2


//--------------------- .nv.info                  --------------------------
	.section	.nv.info,"",@"SHT_CUDA_INFO"
	.align	4


	//----- nvinfo : EIATTR_REGCOUNT
	.align		4
        /*0000*/ 	.byte	0x04, 0x2f
        /*0002*/ 	.short	(.L_1 - .L_0)
	.align		4
.L_0:
        /*0004*/ 	.word	index@(vdivupdate)
        /*0008*/ 	.word	0x00000019


	//----- nvinfo : EIATTR_FRAME_SIZE
	.align		4
.L_1:
        /*000c*/ 	.byte	0x04, 0x11
        /*000e*/ 	.short	(.L_3 - .L_2)
	.align		4
.L_2:
        /*0010*/ 	.word	index@($__internal_0_$__cuda_sm20_div_rn_f64_full)
        /*0014*/ 	.word	0x00000000


	//----- nvinfo : EIATTR_FRAME_SIZE
	.align		4
.L_3:
        /*0018*/ 	.byte	0x04, 0x11
        /*001a*/ 	.short	(.L_5 - .L_4)
	.align		4
.L_4:
        /*001c*/ 	.word	index@(vdivupdate)
        /*0020*/ 	.word	0x00000000


	//----- nvinfo : EIATTR_MIN_STACK_SIZE
	.align		4
.L_5:
        /*0024*/ 	.byte	0x04, 0x12
        /*0026*/ 	.short	(.L_7 - .L_6)
	.align		4
.L_6:
        /*0028*/ 	.word	index@(vdivupdate)
        /*002c*/ 	.word	0x00000000
.L_7:


//--------------------- .nv.compat                --------------------------
	.section	.nv.compat,"",@"SHT_CUDA_COMPAT_INFO"
	.align	4
        /*0000*/ 	.byte	0x02, 0x09, 0x00, 0x00, 0x02, 0x02, 0x01, 0x00, 0x02, 0x05, 0x05, 0x00, 0x03, 0x07, 0x01, 0x01
        /*0010*/ 	.byte	0x02, 0x03, 0x00, 0x00, 0x02, 0x06, 0x01, 0x00, 0x04, 0x0b, 0x08, 0x00, 0x01, 0x00, 0x00, 0x00
        /*0020*/ 	.byte	0x00, 0x00, 0x00, 0x00


//--------------------- .nv.info.vdivupdate       --------------------------
	.section	.nv.info.vdivupdate,"",@"SHT_CUDA_INFO"
	.sectionflags	@""
	.align	4


	//----- nvinfo : EIATTR_CUDA_API_VERSION
	.align		4
        /*0000*/ 	.byte	0x04, 0x37
        /*0002*/ 	.short	(.L_9 - .L_8)
.L_8:
        /*0004*/ 	.word	0x00000082


	//----- nvinfo : EIATTR_KPARAM_INFO
	.align		4
.L_9:
        /*0008*/ 	.byte	0x04, 0x17
        /*000a*/ 	.short	(.L_11 - .L_10)
.L_10:
        /*000c*/ 	.word	0x00000000
        /*0010*/ 	.short	0x0004
        /*0012*/ 	.short	0x0020
        /*0014*/ 	.byte	0x00, 0xf5, 0x21, 0x00


	//----- nvinfo : EIATTR_KPARAM_INFO
	.align		4
.L_11:
        /*0018*/ 	.byte	0x04, 0x17
        /*001a*/ 	.short	(.L_13 - .L_12)
.L_12:
        /*001c*/ 	.word	0x00000000
        /*0020*/ 	.short	0x0003
        /*0022*/ 	.short	0x0018
        /*0024*/ 	.byte	0x00, 0xf5, 0x21, 0x00


	//----- nvinfo : EIATTR_KPARAM_INFO
	.align		4
.L_13:
        /*0028*/ 	.byte	0x04, 0x17
        /*002a*/ 	.short	(.L_15 - .L_14)
.L_14:
        /*002c*/ 	.word	0x00000000
        /*0030*/ 	.short	0x0002
        /*0032*/ 	.short	0x0010
        /*0034*/ 	.byte	0x00, 0xf5, 0x21, 0x00


	//----- nvinfo : EIATTR_KPARAM_INFO
	.align		4
.L_15:
        /*0038*/ 	.byte	0x04, 0x17
        /*003a*/ 	.short	(.L_17 - .L_16)
.L_16:
        /*003c*/ 	.word	0x00000000
        /*0040*/ 	.short	0x0001
        /*0042*/ 	.short	0x0008
        /*0044*/ 	.byte	0x00, 0xf0, 0x21, 0x00


	//----- nvinfo : EIATTR_KPARAM_INFO
	.align		4
.L_17:
        /*0048*/ 	.byte	0x04, 0x17
        /*004a*/ 	.short	(.L_19 - .L_18)
.L_18:
        /*004c*/ 	.word	0x00000000
        /*0050*/ 	.short	0x0000
        /*0052*/ 	.short	0x0000
        /*0054*/ 	.byte	0x00, 0xf0, 0x11, 0x00


	//----- nvinfo : EIATTR_SPARSE_MMA_MASK
	.align		4
.L_19:
        /*0058*/ 	.byte	0x03, 0x50
        /*005a*/ 	.short	0x0000


	//----- nvinfo : EIATTR_MAXREG_COUNT
	.align		4
        /*005c*/ 	.byte	0x03, 0x1b
        /*005e*/ 	.short	0x00ff


	//----- nvinfo : EIATTR_MERCURY_ISA_VERSION
	.align		4
        /*0060*/ 	.byte	0x03, 0x5f
        /*0062*/ 	.short	0x0101


	//----- nvinfo : EIATTR_VRC_CTA_INIT_COUNT
	.align		4
        /*0064*/ 	.byte	0x02, 0x4a
	.zero		1
	.zero		1


	//----- nvinfo : EIATTR_EXIT_INSTR_OFFSETS
	.align		4
        /*0068*/ 	.byte	0x04, 0x1c
        /*006a*/ 	.short	(.L_21 - .L_20)


	//   ....[0]....
.L_20:
        /*006c*/ 	.word	0x00000070


	//   ....[1]....
        /*0070*/ 	.word	0x00000280


	//----- nvinfo : EIATTR_CRS_STACK_SIZE
	.align		4
.L_21:
        /*0074*/ 	.byte	0x04, 0x1e
        /*0076*/ 	.short	(.L_23 - .L_22)
.L_22:
        /*0078*/ 	.word	0x00000000


	//----- nvinfo : EIATTR_CBANK_PARAM_SIZE
	.align		4
.L_23:
        /*007c*/ 	.byte	0x03, 0x19
        /*007e*/ 	.short	0x0028


	//----- nvinfo : EIATTR_PARAM_CBANK
	.align		4
        /*0080*/ 	.byte	0x04, 0x0a
        /*0082*/ 	.short	(.L_25 - .L_24)
	.align		4
.L_24:
        /*0084*/ 	.word	index@(.nv.constant0.vdivupdate)
        /*0088*/ 	.short	0x0380
        /*008a*/ 	.short	0x0028


	//----- nvinfo : EIATTR_SW_WAR
	.align		4
.L_25:
        /*008c*/ 	.byte	0x04, 0x36
        /*008e*/ 	.short	(.L_27 - .L_26)
.L_26:
        /*0090*/ 	.word	0x00000008
.L_27:


//--------------------- .nv.callgraph             --------------------------
	.section	.nv.callgraph,"",@"SHT_CUDA_CALLGRAPH"
	.align	4
	.sectionentsize	8
	.align		4
        /*0000*/ 	.word	0x00000000
	.align		4
        /*0004*/ 	.word	0xffffffff
	.align		4
        /*0008*/ 	.word	0x00000000
	.align		4
        /*000c*/ 	.word	0xfffffffe
	.align		4
        /*0010*/ 	.word	0x00000000
	.align		4
        /*0014*/ 	.word	0xfffffffd
	.align		4
        /*0018*/ 	.word	0x00000000
	.align		4
        /*001c*/ 	.word	0xfffffffc


//--------------------- .text.vdivupdate          --------------------------
	.section	.text.vdivupdate,"ax",@progbits
	.align	128
        .global         vdivupdate
        .type           vdivupdate,@function
        .size           vdivupdate,(.L_x_8 - vdivupdate)
        .other          vdivupdate,@"STO_CUDA_ENTRY STV_DEFAULT"
vdivupdate:
.text.vdivupdate:
[----:B------:R-:W-:Y:S01]  /*0000*/  LDC R1, c[0x0][0x37c] ;  /* 0x0000df00ff017b82 */ /* 0x000fe20000000800 */
[----:B------:R-:W0:Y:S07]  /*0010*/  S2R R0, SR_TID.X ;  /* 0x0000000000007919 */ /* 0x000e2e0000002100 */
[----:B------:R-:W0:Y:S01]  /*0020*/  S2UR UR4, SR_CTAID.X ;  /* 0x00000000000479c3 */ /* 0x000e220000002500 */
[----:B------:R-:W1:Y:S07]  /*0030*/  LDCU UR5, c[0x0][0x380] ;  /* 0x00007000ff0577ac */ /* 0x000e6e0008000800 */
[----:B------:R-:W0:Y:S02]  /*0040*/  LDC R3, c[0x0][0x360] ;  /* 0x0000d800ff037b82 */ /* 0x000e240000000800 */
[----:B0-----:R-:W-:-:S05]  /*0050*/  IMAD R0, R3, UR4, R0 ;  /* 0x0000000403007c24 */ /* 0x001fca000f8e0200 */
[----:B-1----:R-:W-:-:S13]  /*0060*/  ISETP.GE.AND P0, PT, R0, UR5, PT ;  /* 0x0000000500007c0c */ /* 0x002fda000bf06270 */
[----:B------:R-:W-:Y:S05]  /*0070*/  @P0 EXIT ;  /* 0x000000000000094d */ /* 0x000fea0003800000 */
[----:B------:R-:W0:Y:S01]  /*0080*/  LDC.64 R4, c[0x0][0x398] ;  /* 0x0000e600ff047b82 */ /* 0x000e220000000a00 */
[----:B------:R-:W1:Y:S07]  /*0090*/  LDCU.64 UR4, c[0x0][0x358] ;  /* 0x00006b00ff0477ac */ /* 0x000e6e0008000a00 */
[----:B------:R-:W2:Y:S01]  /*00a0*/  LDC.64 R2, c[0x0][0x390] ;  /* 0x0000e400ff027b82 */ /* 0x000ea20000000a00 */
[----:B------:R-:W-:Y:S01]  /*00b0*/  IMAD.MOV.U32 R6, RZ, RZ, 0x1 ;  /* 0x00000001ff067424 */ /* 0x000fe200078e00ff */
[----:B------:R-:W3:Y:S01]  /*00c0*/  LDCU.64 UR6, c[0x0][0x388] ;  /* 0x00007100ff0677ac */ /* 0x000ee20008000a00 */
[----:B0-----:R-:W-:-:S06]  /*00d0*/  IMAD.WIDE R4, R0, 0x8, R4 ;  /* 0x0000000800047825 */ /* 0x001fcc00078e0204 */
[----:B-1----:R-:W4:Y:S01]  /*00e0*/  LDG.E.64 R4, desc[UR4][R4.64] ;  /* 0x0000000404047981 */ /* 0x002f22000c1e1b00 */
[----:B--2---:R-:W-:-:S06]  /*00f0*/  IMAD.WIDE R2, R0, 0x8, R2 ;  /* 0x0000000800027825 */ /* 0x004fcc00078e0202 */
[----:B------:R-:W3:Y:S01]  /*0100*/  LDG.E.64 R2, desc[UR4][R2.64] ;  /* 0x0000000402027981 */ /* 0x000ee2000c1e1b00 */
[----:B------:R-:W-:Y:S01]  /*0110*/  BSSY.RECONVERGENT B0, `(.L_x_0) ;  /* 0x0000011000007945 */ /* 0x000fe20003800200 */
[----:B----4-:R-:W0:Y:S02]  /*0120*/  MUFU.RCP64H R7, R5 ;  /* 0x0000000500077308 */ /* 0x010e240000001800 */
[----:B0-----:R-:W-:-:S08]  /*0130*/  DFMA R8, -R4, R6, 1 ;  /* 0x3ff000000408742b */ /* 0x001fd00000000106 */
[----:B------:R-:W-:-:S08]  /*0140*/  DFMA R8, R8, R8, R8 ;  /* 0x000000080808722b */ /* 0x000fd00000000008 */
[----:B------:R-:W-:Y:S02]  /*0150*/  DFMA R8, R6, R8, R6 ;  /* 0x000000080608722b */ /* 0x000fe40000000006 */
[----:B---3--:R-:W-:-:S06]  /*0160*/  DMUL R6, R2, UR6 ;  /* 0x0000000602067c28 */ /* 0x008fcc0008000000 */
[----:B------:R-:W-:-:S04]  /*0170*/  DFMA R10, -R4, R8, 1 ;  /* 0x3ff00000040a742b */ /* 0x000fc80000000108 */
[----:B------:R-:W-:-:S04]  /*0180*/  FSETP.GEU.AND P1, PT, |R7|, 6.5827683646048100446e-37, PT ;  /* 0x036000000700780b */ /* 0x000fc80003f2e200 */
[----:B------:R-:W-:-:S08]  /*0190*/  DFMA R10, R8, R10, R8 ;  /* 0x0000000a080a722b */ /* 0x000fd00000000008 */
[----:B------:R-:W-:-:S08]  /*01a0*/  DMUL R8, R6, R10 ;  /* 0x0000000a06087228 */ /* 0x000fd00000000000 */
[----:B------:R-:W-:-:S08]  /*01b0*/  DFMA R2, -R4, R8, R6 ;  /* 0x000000080402722b */ /* 0x000fd00000000106 */
[----:B------:R-:W-:-:S10]  /*01c0*/  DFMA R2, R10, R2, R8 ;  /* 0x000000020a02722b */ /* 0x000fd40000000008 */
[----:B------:R-:W-:-:S05]  /*01d0*/  FFMA R8, RZ, R5, R3 ;  /* 0x00000005ff087223 */ /* 0x000fca0000000003 */
[----:B------:R-:W-:-:S13]  /*01e0*/  FSETP.GT.AND P0, PT, |R8|, 1.469367938527859385e-39, PT ;  /* 0x001000000800780b */ /* 0x000fda0003f04200 */
[----:B------:R-:W-:Y:S05]  /*01f0*/  @P0 BRA P1, `(.L_x_1) ;  /* 0x0000000000080947 */ /* 0x000fea0000800000 */
[----:B------:R-:W-:-:S07]  /*0200*/  MOV R10, 0x220 ;  /* 0x00000220000a7802 */ /* 0x000fce0000000f00 */
[----:B------:R-:W-:Y:S05]  /*0210*/  CALL.REL.NOINC `($__internal_0_$__cuda_sm20_div_rn_f64_full) ;  /* 0x00000000001c7944 */ /* 0x000fea0003c00000 */
.L_x_1:
[----:B------:R-:W-:Y:S05]  /*0220*/  BSYNC.RECONVERGENT B0 ;  /* 0x0000000000007941 */ /* 0x000fea0003800200 */
.L_x_0:
[----:B------:R-:W0:Y:S02]  /*0230*/  LDC.64 R4, c[0x0][0x3a0] ;  /* 0x0000e800ff047b82 */ /* 0x000e240000000a00 */
[----:B0-----:R-:W-:-:S05]  /*0240*/  IMAD.WIDE R4, R0, 0x8, R4 ;  /* 0x0000000800047825 */ /* 0x001fca00078e0204 */
[----:B------:R-:W2:Y:S02]  /*0250*/  LDG.E.64 R6, desc[UR4][R4.64] ;  /* 0x0000000404067981 */ /* 0x000ea4000c1e1b00 */
[----:B--2---:R-:W-:-:S07]  /*0260*/  DADD R6, R6, R2 ;  /* 0x0000000006067229 */ /* 0x004fce0000000002 */
[----:B------:R-:W-:Y:S01]  /*0270*/  STG.E.64 desc[UR4][R4.64], R6 ;  /* 0x0000000604007986 */ /* 0x000fe2000c101b04 */
[----:B------:R-:W-:Y:S05]  /*0280*/  EXIT ;  /* 0x000000000000794d */ /* 0x000fea0003800000 */
        .weak           $__internal_0_$__cuda_sm20_div_rn_f64_full
        .type           $__internal_0_$__cuda_sm20_div_rn_f64_full,@function
        .size           $__internal_0_$__cuda_sm20_div_rn_f64_full,(.L_x_8 - $__internal_0_$__cuda_sm20_div_rn_f64_full)
$__internal_0_$__cuda_sm20_div_rn_f64_full:
[C---:B------:R-:W-:Y:S01]  /*0290*/  FSETP.GEU.AND P0, PT, |R5|.reuse, 1.469367938527859385e-39, PT ;  /* 0x001000000500780b */ /* 0x040fe20003f0e200 */
[----:B------:R-:W-:Y:S01]  /*02a0*/  IMAD.MOV.U32 R16, RZ, RZ, 0x1 ;  /* 0x00000001ff107424 */ /* 0x000fe200078e00ff */
[----:B------:R-:W-:Y:S01]  /*02b0*/  LOP3.LUT R2, R5, 0x800fffff, RZ, 0xc0, !PT ;  /* 0x800fffff05027812 */ /* 0x000fe200078ec0ff */
[----:B------:R-:W-:Y:S01]  /*02c0*/  BSSY.RECONVERGENT B1, `(.L_x_2) ;  /* 0x0000055000017945 */ /* 0x000fe20003800200 */
[C---:B------:R-:W-:Y:S02]  /*02d0*/  FSETP.GEU.AND P2, PT, |R7|.reuse, 1.469367938527859385e-39, PT ;  /* 0x001000000700780b */ /* 0x040fe40003f4e200 */
[----:B------:R-:W-:Y:S01]  /*02e0*/  LOP3.LUT R3, R2, 0x3ff00000, RZ, 0xfc, !PT ;  /* 0x3ff0000002037812 */ /* 0x000fe200078efcff */
[----:B------:R-:W-:Y:S01]  /*02f0*/  IMAD.MOV.U32 R2, RZ, RZ, R4 ;  /* 0x000000ffff027224 */ /* 0x000fe200078e0004 */
[----:B------:R-:W-:Y:S02]  /*0300*/  LOP3.LUT R11, R7, 0x7ff00000, RZ, 0xc0, !PT ;  /* 0x7ff00000070b7812 */ /* 0x000fe400078ec0ff */
[----:B------:R-:W-:-:S03]  /*0310*/  LOP3.LUT R14, R5, 0x7ff00000, RZ, 0xc0, !PT ;  /* 0x7ff00000050e7812 */ /* 0x000fc600078ec0ff */
[----:B------:R-:W-:Y:S01]  /*0320*/  @!P0 DMUL R2, R4, 8.98846567431157953865e+307 ;  /* 0x7fe0000004028828 */ /* 0x000fe20000000000 */
[----:B------:R-:W-:-:S03]  /*0330*/  ISETP.GE.U32.AND P1, PT, R11, R14, PT ;  /* 0x0000000e0b00720c */ /* 0x000fc60003f26070 */
[----:B------:R-:W-:Y:S01]  /*0340*/  @!P2 LOP3.LUT R12, R5, 0x7ff00000, RZ, 0xc0, !PT ;  /* 0x7ff00000050ca812 */ /* 0x000fe200078ec0ff */
[----:B------:R-:W-:Y:S01]  /*0350*/  @!P2 IMAD.MOV.U32 R18, RZ, RZ, RZ ;  /* 0x000000ffff12a224 */ /* 0x000fe200078e00ff */
[----:B------:R-:W0:Y:S02]  /*0360*/  MUFU.RCP64H R17, R3 ;  /* 0x0000000300117308 */ /* 0x000e240000001800 */
[----:B------:R-:W-:Y:S01]  /*0370*/  @!P2 ISETP.GE.U32.AND P3, PT, R11, R12, PT ;  /* 0x0000000c0b00a20c */ /* 0x000fe20003f66070 */
[----:B------:R-:W-:-:S05]  /*0380*/  IMAD.MOV.U32 R12, RZ, RZ, 0x1ca00000 ;  /* 0x1ca00000ff0c7424 */ /* 0x000fca00078e00ff */
[----:B------:R-:W-:-:S04]  /*0390*/  @!P2 SEL R13, R12, 0x63400000, !P3 ;  /* 0x634000000c0da807 */ /* 0x000fc80005800000 */
[----:B------:R-:W-:-:S04]  /*03a0*/  @!P2 LOP3.LUT R13, R13, 0x80000000, R7, 0xf8, !PT ;  /* 0x800000000d0da812 */ /* 0x000fc800078ef807 */
[----:B------:R-:W-:Y:S01]  /*03b0*/  @!P2 LOP3.LUT R19, R13, 0x100000, RZ, 0xfc, !PT ;  /* 0x001000000d13a812 */ /* 0x000fe200078efcff */
[----:B0-----:R-:W-:-:S08]  /*03c0*/  DFMA R8, R16, -R2, 1 ;  /* 0x3ff000001008742b */ /* 0x001fd00000000802 */
[----:B------:R-:W-:-:S08]  /*03d0*/  DFMA R8, R8, R8, R8 ;  /* 0x000000080808722b */ /* 0x000fd00000000008 */
[----:B------:R-:W-:Y:S01]  /*03e0*/  DFMA R16, R16, R8, R16 ;  /* 0x000000081010722b */ /* 0x000fe20000000010 */
[----:B------:R-:W-:Y:S01]  /*03f0*/  SEL R9, R12, 0x63400000, !P1 ;  /* 0x634000000c097807 */ /* 0x000fe20004800000 */
[----:B------:R-:W-:-:S03]  /*0400*/  IMAD.MOV.U32 R8, RZ, RZ, R6 ;  /* 0x000000ffff087224 */ /* 0x000fc600078e0006 */
[----:B------:R-:W-:-:S03]  /*0410*/  LOP3.LUT R9, R9, 0x800fffff, R7, 0xf8, !PT ;  /* 0x800fffff09097812 */ /* 0x000fc600078ef807 */
[----:B------:R-:W-:-:S03]  /*0420*/  DFMA R20, R16, -R2, 1 ;  /* 0x3ff000001014742b */ /* 0x000fc60000000802 */
[----:B------:R-:W-:-:S05]  /*0430*/  @!P2 DFMA R8, R8, 2, -R18 ;  /* 0x400000000808a82b */ /* 0x000fca0000000812 */
[----:B------:R-:W-:Y:S01]  /*0440*/  DFMA R16, R16, R20, R16 ;  /* 0x000000141010722b */ /* 0x000fe20000000010 */
[----:B------:R-:W-:Y:S02]  /*0450*/  IMAD.MOV.U32 R21, RZ, RZ, R11 ;  /* 0x000000ffff157224 */ /* 0x000fe400078e000b */
[----:B------:R-:W-:Y:S01]  /*0460*/  IMAD.MOV.U32 R20, RZ, RZ, R14 ;  /* 0x000000ffff147224 */ /* 0x000fe200078e000e */
[----:B------:R-:W-:Y:S02]  /*0470*/  @!P0 LOP3.LUT R20, R3, 0x7ff00000, RZ, 0xc0, !PT ;  /* 0x7ff0000003148812 */ /* 0x000fe400078ec0ff */
[----:B------:R-:W-:Y:S02]  /*0480*/  @!P2 LOP3.LUT R21, R9, 0x7ff00000, RZ, 0xc0, !PT ;  /* 0x7ff000000915a812 */ /* 0x000fe400078ec0ff */
[----:B------:R-:W-:Y:S01]  /*0490*/  DMUL R18, R16, R8 ;  /* 0x0000000810127228 */ /* 0x000fe20000000000 */
[----:B------:R-:W-:Y:S02]  /*04a0*/  VIADD R22, R20, 0xffffffff ;  /* 0xffffffff14167836 */ /* 0x000fe40000000000 */
[----:B------:R-:W-:-:S05]  /*04b0*/  VIADD R13, R21, 0xffffffff ;  /* 0xffffffff150d7836 */ /* 0x000fca0000000000 */
[----:B------:R-:W-:Y:S01]  /*04c0*/  DFMA R14, R18, -R2, R8 ;  /* 0x80000002120e722b */ /* 0x000fe20000000008 */
[----:B------:R-:W-:-:S04]  /*04d0*/  ISETP.GT.U32.AND P0, PT, R13, 0x7feffffe, PT ;  /* 0x7feffffe0d00780c */ /* 0x000fc80003f04070 */
[----:B------:R-:W-:-:S03]  /*04e0*/  ISETP.GT.U32.OR P0, PT, R22, 0x7feffffe, P0 ;  /* 0x7feffffe1600780c */ /* 0x000fc60000704470 */
[----:B------:R-:W-:-:S10]  /*04f0*/  DFMA R14, R16, R14, R18 ;  /* 0x0000000e100e722b */ /* 0x000fd40000000012 */
[----:B------:R-:W-:Y:S05]  /*0500*/  @P0 BRA `(.L_x_3) ;  /* 0x00000000006c0947 */ /* 0x000fea0003800000 */
[----:B------:R-:W-:-:S04]  /*0510*/  LOP3.LUT R16, R5, 0x7ff00000, RZ, 0xc0, !PT ;  /* 0x7ff0000005107812 */ /* 0x000fc800078ec0ff */
[CC--:B------:R-:W-:Y:S02]  /*0520*/  VIADDMNMX R6, R11.reuse, -R16.reuse, 0xb9600000, !PT ;  /* 0xb96000000b067446 */ /* 0x0c0fe40007800910 */
[----:B------:R-:W-:Y:S02]  /*0530*/  ISETP.GE.U32.AND P0, PT, R11, R16, PT ;  /* 0x000000100b00720c */ /* 0x000fe40003f06070 */
[----:B------:R-:W-:Y:S02]  /*0540*/  VIMNMX R6, PT, PT, R6, 0x46a00000, PT ;  /* 0x46a0000006067848 */ /* 0x000fe40003fe0100 */
[----:B------:R-:W-:-:S05]  /*0550*/  SEL R11, R12, 0x63400000, !P0 ;  /* 0x634000000c0b7807 */ /* 0x000fca0004000000 */
[----:B------:R-:W-:Y:S02]  /*0560*/  IMAD.IADD R11, R6, 0x1, -R11 ;  /* 0x00000001060b7824 */ /* 0x000fe400078e0a0b */
[----:B------:R-:W-:Y:S02]  /*0570*/  IMAD.MOV.U32 R6, RZ, RZ, RZ ;  /* 0x000000ffff067224 */ /* 0x000fe400078e00ff */
[----:B------:R-:W-:-:S06]  /*0580*/  VIADD R7, R11, 0x7fe00000 ;  /* 0x7fe000000b077836 */ /* 0x000fcc0000000000 */
[----:B------:R-:W-:-:S10]  /*0590*/  DMUL R12, R14, R6 ;  /* 0x000000060e0c7228 */ /* 0x000fd40000000000 */
[----:B------:R-:W-:-:S13]  /*05a0*/  FSETP.GTU.AND P0, PT, |R13|, 1.469367938527859385e-39, PT ;  /* 0x001000000d00780b */ /* 0x000fda0003f0c200 */
[----:B------:R-:W-:Y:S05]  /*05b0*/  @P0 BRA `(.L_x_4) ;  /* 0x0000000000940947 */ /* 0x000fea0003800000 */
[----:B------:R-:W-:Y:S01]  /*05c0*/  DFMA R2, R14, -R2, R8 ;  /* 0x800000020e02722b */ /* 0x000fe20000000008 */
[----:B------:R-:W-:-:S09]  /*05d0*/  IMAD.MOV.U32 R6, RZ, RZ, RZ ;  /* 0x000000ffff067224 */ /* 0x000fd200078e00ff */
[C---:B------:R-:W-:Y:S02]  /*05e0*/  FSETP.NEU.AND P0, PT, R3.reuse, RZ, PT ;  /* 0x000000ff0300720b */ /* 0x040fe40003f0d000 */
[----:B------:R-:W-:-:S04]  /*05f0*/  LOP3.LUT R5, R3, 0x80000000, R5, 0x48, !PT ;  /* 0x8000000003057812 */ /* 0x000fc800078e4805 */
[----:B------:R-:W-:-:S07]  /*0600*/  LOP3.LUT R7, R5, R7, RZ, 0xfc, !PT ;  /* 0x0000000705077212 */ /* 0x000fce00078efcff */
[----:B------:R-:W-:Y:S05]  /*0610*/  @!P0 BRA `(.L_x_4) ;  /* 0x00000000007c8947 */ /* 0x000fea0003800000 */
[----:B------:R-:W-:Y:S01]  /*0620*/  IMAD.MOV R3, RZ, RZ, -R11 ;  /* 0x000000ffff037224 */ /* 0x000fe200078e0a0b */
[----:B------:R-:W-:Y:S01]  /*0630*/  DMUL.RP R6, R14, R6 ;  /* 0x000000060e067228 */ /* 0x000fe20000008000 */
[----:B------:R-:W-:Y:S01]  /*0640*/  IMAD.MOV.U32 R2, RZ, RZ, RZ ;  /* 0x000000ffff027224 */ /* 0x000fe200078e00ff */
[----:B------:R-:W-:-:S05]  /*0650*/  IADD3 R11, PT, PT, -R11, -0x43300000, RZ ;  /* 0xbcd000000b0b7810 */ /* 0x000fca0007ffe1ff */
[----:B------:R-:W-:-:S03]  /*0660*/  DFMA R2, R12, -R2, R14 ;  /* 0x800000020c02722b */ /* 0x000fc6000000000e */
[----:B------:R-:W-:-:S07]  /*0670*/  LOP3.LUT R5, R7, R5, RZ, 0x3c, !PT ;  /* 0x0000000507057212 */ /* 0x000fce00078e3cff */
[----:B------:R-:W-:-:S04]  /*0680*/  FSETP.NEU.AND P0, PT, |R3|, R11, PT ;  /* 0x0000000b0300720b */ /* 0x000fc80003f0d200 */
[----:B------:R-:W-:Y:S02]  /*0690*/  FSEL R12, R6, R12, !P0 ;  /* 0x0000000c060c7208 */ /* 0x000fe40004000000 */
[----:B------:R-:W-:Y:S01]  /*06a0*/  FSEL R13, R5, R13, !P0 ;  /* 0x0000000d050d7208 */ /* 0x000fe20004000000 */
[----:B------:R-:W-:Y:S06]  /*06b0*/  BRA `(.L_x_4) ;  /* 0x0000000000547947 */ /* 0x000fec0003800000 */
.L_x_3:
[----:B------:R-:W-:-:S14]  /*06c0*/  DSETP.NAN.AND P0, PT, R6, R6, PT ;  /* 0x000000060600722a */ /* 0x000fdc0003f08000 */
[----:B------:R-:W-:Y:S05]  /*06d0*/  @P0 BRA `(.L_x_5) ;  /* 0x0000000000440947 */ /* 0x000fea0003800000 */
[----:B------:R-:W-:-:S14]  /*06e0*/  DSETP.NAN.AND P0, PT, R4, R4, PT ;  /* 0x000000040400722a */ /* 0x000fdc0003f08000 */
[----:B------:R-:W-:Y:S05]  /*06f0*/  @P0 BRA `(.L_x_6) ;  /* 0x0000000000300947 */ /* 0x000fea0003800000 */
[----:B------:R-:W-:Y:S01]  /*0700*/  ISETP.NE.AND P0, PT, R21, R20, PT ;  /* 0x000000141500720c */ /* 0x000fe20003f05270 */
[----:B------:R-:W-:Y:S02]  /*0710*/  IMAD.MOV.U32 R12, RZ, RZ, 0x0 ;  /* 0x00000000ff0c7424 */ /* 0x000fe400078e00ff */
[----:B------:R-:W-:-:S10]  /*0720*/  IMAD.MOV.U32 R13, RZ, RZ, -0x80000 ;  /* 0xfff80000ff0d7424 */ /* 0x000fd400078e00ff */
[----:B------:R-:W-:Y:S05]  /*0730*/  @!P0 BRA `(.L_x_4) ;  /* 0x0000000000348947 */ /* 0x000fea0003800000 */
[----:B------:R-:W-:Y:S02]  /*0740*/  ISETP.NE.AND P0, PT, R21, 0x7ff00000, PT ;  /* 0x7ff000001500780c */ /* 0x000fe40003f05270 */
[----:B------:R-:W-:Y:S02]  /*0750*/  LOP3.LUT R13, R7, 0x80000000, R5, 0x48, !PT ;  /* 0x80000000070d7812 */ /* 0x000fe400078e4805 */
[----:B------:R-:W-:-:S13]  /*0760*/  ISETP.EQ.OR P0, PT, R20, RZ, !P0 ;  /* 0x000000ff1400720c */ /* 0x000fda0004702670 */
[----:B------:R-:W-:Y:S01]  /*0770*/  @P0 LOP3.LUT R2, R13, 0x7ff00000, RZ, 0xfc, !PT ;  /* 0x7ff000000d020812 */ /* 0x000fe200078efcff */
[----:B------:R-:W-:Y:S02]  /*0780*/  @!P0 IMAD.MOV.U32 R12, RZ, RZ, RZ ;  /* 0x000000ffff0c8224 */ /* 0x000fe400078e00ff */
[----:B------:R-:W-:Y:S02]  /*0790*/  @P0 IMAD.MOV.U32 R12, RZ, RZ, RZ ;  /* 0x000000ffff0c0224 */ /* 0x000fe400078e00ff */
[----:B------:R-:W-:Y:S01]  /*07a0*/  @P0 IMAD.MOV.U32 R13, RZ, RZ, R2 ;  /* 0x000000ffff0d0224 */ /* 0x000fe200078e0002 */
[----:B------:R-:W-:Y:S06]  /*07b0*/  BRA `(.L_x_4) ;  /* 0x0000000000147947 */ /* 0x000fec0003800000 */
.L_x_6:
[----:B------:R-:W-:Y:S01]  /*07c0*/  LOP3.LUT R13, R5, 0x80000, RZ, 0xfc, !PT ;  /* 0x00080000050d7812 */ /* 0x000fe200078efcff */
[----:B------:R-:W-:Y:S01]  /*07d0*/  IMAD.MOV.U32 R12, RZ, RZ, R4 ;  /* 0x000000ffff0c7224 */ /* 0x000fe200078e0004 */
[----:B------:R-:W-:Y:S06]  /*07e0*/  BRA `(.L_x_4) ;  /* 0x0000000000087947 */ /* 0x000fec0003800000 */
.L_x_5:
[----:B------:R-:W-:Y:S01]  /*07f0*/  LOP3.LUT R13, R7, 0x80000, RZ, 0xfc, !PT ;  /* 0x00080000070d7812 */ /* 0x000fe200078efcff */
[----:B------:R-:W-:-:S07]  /*0800*/  IMAD.MOV.U32 R12, RZ, RZ, R6 ;  /* 0x000000ffff0c7224 */ /* 0x000fce00078e0006 */
.L_x_4:
[----:B------:R-:W-:Y:S05]  /*0810*/  BSYNC.RECONVERGENT B1 ;  /* 0x0000000000017941 */ /* 0x000fea0003800200 */
.L_x_2:
[----:B------:R-:W-:Y:S02]  /*0820*/  IMAD.MOV.U32 R11, RZ, RZ, 0x0 ;  /* 0x00000000ff0b7424 */ /* 0x000fe400078e00ff */
[----:B------:R-:W-:Y:S02]  /*0830*/  IMAD.MOV.U32 R2, RZ, RZ, R12 ;  /* 0x000000ffff027224 */ /* 0x000fe400078e000c */
[----:B------:R-:W-:Y:S01]  /*0840*/  IMAD.MOV.U32 R3, RZ, RZ, R13 ;  /* 0x000000ffff037224 */ /* 0x000fe200078e000d */
[----:B------:R-:W-:Y:S06]  /*0850*/  RET.REL.NODEC R10 `(vdivupdate) ;  /* 0xfffffff40ae87950 */ /* 0x000fec0003c3ffff */
.L_x_7:
[----:B------:R-:W-:-:S00]  /*0860*/  BRA `(.L_x_7) ;  /* 0xfffffffc00fc7947 */ /* 0x000fc0000383ffff */
[----:B------:R-:W-:-:S00]  /*0870*/  NOP ;  /* 0x0000000000007918 */ /* 0x000fc00000000000 */
        /* <DEDUP_REMOVED lines=8> */
.L_x_8:


//--------------------- .nv.shared.reserved.0     --------------------------
	.section	.nv.shared.reserved.0,"aw",@nobits
	.weak		__nv_reservedSMEM_offset_0_alias
	.size		__nv_reservedSMEM_offset_0_alias, 0, 64
	.other		__nv_reservedSMEM_offset_0_alias,@"STO_CUDA_RESERVED_SHARED STV_DEFAULT"
__nv_reservedSMEM_offset_0_alias:
	.zero		0
	.zero		64


//--------------------- .nv.constant0.vdivupdate  --------------------------
	.section	.nv.constant0.vdivupdate,"a",@progbits
	.sectionflags	@""
	.align	4
.nv.constant0.vdivupdate:
	.zero		936


//--------------------- SYMBOLS --------------------------

	.type		.nv.reservedSmem.offset0,@object
	.size		.nv.reservedSmem.offset0,0x4
